//
// Generated by NVIDIA NVVM Compiler
//
// Compiler Build ID: CL-36424714
// Cuda compilation tools, release 13.0, V13.0.88
// Based on NVVM 20.0.0
//

.version 9.0
.target sm_100
.address_size 64

	// .globl	_Z12matrixMulGPUPfS_S_i

.visible .entry _Z12matrixMulGPUPfS_S_i(
	.param .u64 .ptr .align 1 _Z12matrixMulGPUPfS_S_i_param_0,
	.param .u64 .ptr .align 1 _Z12matrixMulGPUPfS_S_i_param_1,
	.param .u64 .ptr .align 1 _Z12matrixMulGPUPfS_S_i_param_2,
	.param .u32 _Z12matrixMulGPUPfS_S_i_param_3
)
{
	.reg .pred 	%p<10>;
	.reg .b32 	%r<42>;
	.reg .b32 	%f<67>;
	.reg .b64 	%rd<67>;

	ld.param.u64 	%rd14, [_Z12matrixMulGPUPfS_S_i_param_1];
	ld.param.u64 	%rd15, [_Z12matrixMulGPUPfS_S_i_param_2];
	ld.param.u32 	%r19, [_Z12matrixMulGPUPfS_S_i_param_3];
	cvta.to.global.u64 	%rd1, %rd15;
	cvta.to.global.u64 	%rd2, %rd14;
	mov.u32 	%r20, %tid.x;
	mov.u32 	%r21, %ctaid.x;
	mov.u32 	%r22, %ntid.x;
	mad.lo.s32 	%r1, %r21, %r22, %r20;
	mov.u32 	%r23, %tid.y;
	mov.u32 	%r24, %ctaid.y;
	mov.u32 	%r25, %ntid.y;
	mad.lo.s32 	%r26, %r24, %r25, %r23;
	max.s32 	%r27, %r1, %r26;
	setp.ge.s32 	%p1, %r27, %r19;
	@%p1 bra 	$L__BB0_13;
	mul.lo.s32 	%r3, %r19, %r26;
	and.b32  	%r4, %r19, 7;
	setp.lt.u32 	%p2, %r19, 8;
	mov.f32 	%f66, 0f00000000;
	mov.b32 	%r40, 0;
	@%p2 bra 	$L__BB0_4;
	and.b32  	%r40, %r19, 2147483640;
	neg.s32 	%r38, %r40;
	mul.wide.s32 	%rd16, %r19, 4;
	add.s64 	%rd3, %rd1, %rd16;
	shl.b32 	%r7, %r19, 3;
	mul.wide.s32 	%rd17, %r19, 8;
	add.s64 	%rd4, %rd1, %rd17;
	mul.wide.s32 	%rd18, %r19, 12;
	add.s64 	%rd5, %rd1, %rd18;
	mul.wide.s32 	%rd19, %r19, 16;
	add.s64 	%rd6, %rd1, %rd19;
	mul.wide.s32 	%rd20, %r19, 20;
	add.s64 	%rd7, %rd1, %rd20;
	mul.wide.s32 	%rd21, %r19, 24;
	add.s64 	%rd8, %rd1, %rd21;
	mul.wide.s32 	%rd22, %r19, 28;
	add.s64 	%rd9, %rd1, %rd22;
	mul.wide.u32 	%rd23, %r3, 4;
	add.s64 	%rd24, %rd23, %rd2;
	add.s64 	%rd66, %rd24, 16;
	mov.f32 	%f66, 0f00000000;
	mov.u32 	%r37, %r1;
$L__BB0_3:
	.pragma "nounroll";
	mul.wide.s32 	%rd25, %r37, 4;
	add.s64 	%rd26, %rd3, %rd25;
	add.s64 	%rd27, %rd4, %rd25;
	add.s64 	%rd28, %rd5, %rd25;
	add.s64 	%rd29, %rd6, %rd25;
	add.s64 	%rd30, %rd7, %rd25;
	add.s64 	%rd31, %rd8, %rd25;
	add.s64 	%rd32, %rd9, %rd25;
	add.s64 	%rd33, %rd1, %rd25;
	ld.global.f32 	%f16, [%rd66+-16];
	ld.global.f32 	%f17, [%rd33];
	fma.rn.f32 	%f18, %f16, %f17, %f66;
	ld.global.f32 	%f19, [%rd66+-12];
	ld.global.f32 	%f20, [%rd26];
	fma.rn.f32 	%f21, %f19, %f20, %f18;
	ld.global.f32 	%f22, [%rd66+-8];
	ld.global.f32 	%f23, [%rd27];
	fma.rn.f32 	%f24, %f22, %f23, %f21;
	ld.global.f32 	%f25, [%rd66+-4];
	ld.global.f32 	%f26, [%rd28];
	fma.rn.f32 	%f27, %f25, %f26, %f24;
	ld.global.f32 	%f28, [%rd66];
	ld.global.f32 	%f29, [%rd29];
	fma.rn.f32 	%f30, %f28, %f29, %f27;
	ld.global.f32 	%f31, [%rd66+4];
	ld.global.f32 	%f32, [%rd30];
	fma.rn.f32 	%f33, %f31, %f32, %f30;
	ld.global.f32 	%f34, [%rd66+8];
	ld.global.f32 	%f35, [%rd31];
	fma.rn.f32 	%f36, %f34, %f35, %f33;
	ld.global.f32 	%f37, [%rd66+12];
	ld.global.f32 	%f38, [%rd32];
	fma.rn.f32 	%f66, %f37, %f38, %f36;
	add.s32 	%r38, %r38, 8;
	add.s32 	%r37, %r37, %r7;
	add.s64 	%rd66, %rd66, 32;
	setp.ne.s32 	%p3, %r38, 0;
	@%p3 bra 	$L__BB0_3;
$L__BB0_4:
	setp.eq.s32 	%p4, %r4, 0;
	@%p4 bra 	$L__BB0_12;
	and.b32  	%r13, %r19, 3;
	setp.lt.u32 	%p5, %r4, 4;
	@%p5 bra 	$L__BB0_7;
	add.s32 	%r29, %r40, %r3;
	mul.wide.u32 	%rd34, %r29, 4;
	add.s64 	%rd35, %rd2, %rd34;
	ld.global.f32 	%f40, [%rd35];
	mad.lo.s32 	%r30, %r40, %r19, %r1;
	mul.wide.s32 	%rd36, %r30, 4;
	add.s64 	%rd37, %rd1, %rd36;
	ld.global.f32 	%f41, [%rd37];
	fma.rn.f32 	%f42, %f40, %f41, %f66;
	cvt.u64.u32 	%rd38, %r3;
	cvt.u64.u32 	%rd39, %r40;
	add.s64 	%rd40, %rd39, %rd38;
	shl.b64 	%rd41, %rd40, 2;
	add.s64 	%rd42, %rd2, %rd41;
	ld.global.f32 	%f43, [%rd42+4];
	mul.wide.s32 	%rd43, %r19, 4;
	add.s64 	%rd44, %rd37, %rd43;
	ld.global.f32 	%f44, [%rd44];
	fma.rn.f32 	%f45, %f43, %f44, %f42;
	ld.global.f32 	%f46, [%rd42+8];
	add.s64 	%rd45, %rd44, %rd43;
	ld.global.f32 	%f47, [%rd45];
	fma.rn.f32 	%f48, %f46, %f47, %f45;
	ld.global.f32 	%f49, [%rd42+12];
	add.s64 	%rd46, %rd45, %rd43;
	ld.global.f32 	%f50, [%rd46];
	fma.rn.f32 	%f66, %f49, %f50, %f48;
	add.s32 	%r40, %r40, 4;
$L__BB0_7:
	setp.eq.s32 	%p6, %r13, 0;
	@%p6 bra 	$L__BB0_12;
	setp.eq.s32 	%p7, %r13, 1;
	@%p7 bra 	$L__BB0_10;
	add.s32 	%r31, %r40, %r3;
	mul.wide.u32 	%rd47, %r31, 4;
	add.s64 	%rd48, %rd2, %rd47;
	ld.global.f32 	%f52, [%rd48];
	mad.lo.s32 	%r32, %r40, %r19, %r1;
	mul.wide.s32 	%rd49, %r32, 4;
	add.s64 	%rd50, %rd1, %rd49;
	ld.global.f32 	%f53, [%rd50];
	fma.rn.f32 	%f54, %f52, %f53, %f66;
	cvt.u64.u32 	%rd51, %r3;
	cvt.u64.u32 	%rd52, %r40;
	add.s64 	%rd53, %rd52, %rd51;
	shl.b64 	%rd54, %rd53, 2;
	add.s64 	%rd55, %rd2, %rd54;
	ld.global.f32 	%f55, [%rd55+4];
	mul.wide.s32 	%rd56, %r19, 4;
	add.s64 	%rd57, %rd50, %rd56;
	ld.global.f32 	%f56, [%rd57];
	fma.rn.f32 	%f66, %f55, %f56, %f54;
	add.s32 	%r40, %r40, 2;
$L__BB0_10:
	and.b32  	%r33, %r19, 1;
	setp.eq.b32 	%p8, %r33, 1;
	not.pred 	%p9, %p8;
	@%p9 bra 	$L__BB0_12;
	add.s32 	%r34, %r40, %r3;
	mul.wide.u32 	%rd58, %r34, 4;
	add.s64 	%rd59, %rd2, %rd58;
	ld.global.f32 	%f57, [%rd59];
	mad.lo.s32 	%r35, %r40, %r19, %r1;
	mul.wide.s32 	%rd60, %r35, 4;
	add.s64 	%rd61, %rd1, %rd60;
	ld.global.f32 	%f58, [%rd61];
	fma.rn.f32 	%f66, %f57, %f58, %f66;
$L__BB0_12:
	ld.param.u64 	%rd65, [_Z12matrixMulGPUPfS_S_i_param_0];
	add.s32 	%r36, %r3, %r1;
	cvta.to.global.u64 	%rd62, %rd65;
	mul.wide.s32 	%rd63, %r36, 4;
	add.s64 	%rd64, %rd62, %rd63;
	st.global.f32 	[%rd64], %f66;
$L__BB0_13:
	ret;

}


// ===== COMPILED SASS (sm_100) =====

	.target	sm_100

	.elftype	@"ET_EXEC"


//--------------------- .note.nv.tkinfo           --------------------------
	.section	.note.nv.tkinfo,"",@"SHT_NOTE"
	.sectionflags	@"SHF_NOTE_NV_TKINFO"
	.tkinfo
        /*0018*/ 	.word	0x00000002
        /*0030*/ 	.string	""
        /*0030*/ 	.string	"ptxas"
        /*0030*/ 	.string	"Cuda compilation tools, release 13.0, V13.0.88"
        /*0030*/ 	.string	"Build cuda_13.0.r13.0/compiler.36424714_0"
        /*0030*/ 	.string	"-arch sm_100 -m 64 "



//--------------------- .note.nv.cuinfo           --------------------------
	.section	.note.nv.cuinfo,"",@"SHT_NOTE"
	.sectionflags	@"SHF_NOTE_NV_CUINFO"
        /*0018*/ 	.short	0x0002
        /*001a*/ 	.short	0x0064
        /*001c*/ 	.short	0x0082
	.zero		2


//--------------------- .nv.info                  --------------------------
	.section	.nv.info,"",@"SHT_CUDA_INFO"
	.align	4


	//----- nvinfo : EIATTR_REGCOUNT
	.align		4
        /*0000*/ 	.byte	0x04, 0x2f
        /*0002*/ 	.short	(.L_1 - .L_0)
	.align		4
.L_0:
        /*0004*/ 	.word	index@(_Z12matrixMulGPUPfS_S_i)
        /*0008*/ 	.word	0x0000001e


	//----- nvinfo : EIATTR_FRAME_SIZE
	.align		4
.L_1:
        /*000c*/ 	.byte	0x04, 0x11
        /*000e*/ 	.short	(.L_3 - .L_2)
	.align		4
.L_2:
        /*0010*/ 	.word	index@(_Z12matrixMulGPUPfS_S_i)
        /*0014*/ 	.word	0x00000000


	//----- nvinfo : EIATTR_MIN_STACK_SIZE
	.align		4
.L_3:
        /*0018*/ 	.byte	0x04, 0x12
        /*001a*/ 	.short	(.L_5 - .L_4)
	.align		4
.L_4:
        /*001c*/ 	.word	index@(_Z12matrixMulGPUPfS_S_i)
        /*0020*/ 	.word	0x00000000
.L_5:


//--------------------- .nv.compat                --------------------------
	.section	.nv.compat,"",@"SHT_CUDA_COMPAT_INFO"
	.align	4
        /*0000*/ 	.byte	0x02, 0x09, 0x00, 0x00, 0x02, 0x02, 0x01, 0x00, 0x02, 0x05, 0x05, 0x00, 0x03, 0x07, 0x01, 0x01
        /*0010*/ 	.byte	0x02, 0x03, 0x00, 0x00, 0x02, 0x06, 0x01, 0x00, 0x04, 0x0b, 0x08, 0x00, 0x09, 0x00, 0x00, 0x00
        /*0020*/ 	.byte	0x00, 0x00, 0x00, 0x00


//--------------------- .nv.info._Z12matrixMulGPUPfS_S_i --------------------------
	.section	.nv.info._Z12matrixMulGPUPfS_S_i,"",@"SHT_CUDA_INFO"
	.sectionflags	@""
	.align	4


	//----- nvinfo : EIATTR_CUDA_API_VERSION
	.align		4
        /*0000*/ 	.byte	0x04, 0x37
        /*0002*/ 	.short	(.L_7 - .L_6)
.L_6:
        /*0004*/ 	.word	0x00000082


	//----- nvinfo : EIATTR_KPARAM_INFO
	.align		4
.L_7:
        /*0008*/ 	.byte	0x04, 0x17
        /*000a*/ 	.short	(.L_9 - .L_8)
.L_8:
        /*000c*/ 	.word	0x00000000
        /*0010*/ 	.short	0x0003
        /*0012*/ 	.short	0x0018
        /*0014*/ 	.byte	0x00, 0xf0, 0x11, 0x00


	//----- nvinfo : EIATTR_KPARAM_INFO
	.align		4
.L_9:
        /*0018*/ 	.byte	0x04, 0x17
        /*001a*/ 	.short	(.L_11 - .L_10)
.L_10:
        /*001c*/ 	.word	0x00000000
        /*0020*/ 	.short	0x0002
        /*0022*/ 	.short	0x0010
        /*0024*/ 	.byte	0x00, 0xf5, 0x21, 0x00


	//----- nvinfo : EIATTR_KPARAM_INFO
	.align		4
.L_11:
        /*0028*/ 	.byte	0x04, 0x17
        /*002a*/ 	.short	(.L_13 - .L_12)
.L_12:
        /*002c*/ 	.word	0x00000000
        /*0030*/ 	.short	0x0001
        /*0032*/ 	.short	0x0008
        /*0034*/ 	.byte	0x00, 0xf5, 0x21, 0x00


	//----- nvinfo : EIATTR_KPARAM_INFO
	.align		4
.L_13:
        /*0038*/ 	.byte	0x04, 0x17
        /*003a*/ 	.short	(.L_15 - .L_14)
.L_14:
        /*003c*/ 	.word	0x00000000
        /*0040*/ 	.short	0x0000
        /*0042*/ 	.short	0x0000
        /*0044*/ 	.byte	0x00, 0xf5, 0x21, 0x00


	//----- nvinfo : EIATTR_SPARSE_MMA_MASK
	.align		4
.L_15:
        /*0048*/ 	.byte	0x03, 0x50
        /*004a*/ 	.short	0x0000


	//----- nvinfo : EIATTR_MAXREG_COUNT
	.align		4
        /*004c*/ 	.byte	0x03, 0x1b
        /*004e*/ 	.short	0x00ff


	//----- nvinfo : EIATTR_MERCURY_ISA_VERSION
	.align		4
        /*0050*/ 	.byte	0x03, 0x5f
        /*0052*/ 	.short	0x0101


	//----- nvinfo : EIATTR_VRC_CTA_INIT_COUNT
	.align		4
        /*0054*/ 	.byte	0x02, 0x4a
	.zero		1
	.zero		1


	//----- nvinfo : EIATTR_EXIT_INSTR_OFFSETS
	.align		4
        /*0058*/ 	.byte	0x04, 0x1c
        /*005a*/ 	.short	(.L_17 - .L_16)


	//   ....[0]....
.L_16:
        /*005c*/ 	.word	0x000000c0


	//   ....[1]....
        /*0060*/ 	.word	0x00000aa0


	//----- nvinfo : EIATTR_CBANK_PARAM_SIZE
	.align		4
.L_17:
        /*0064*/ 	.byte	0x03, 0x19
        /*0066*/ 	.short	0x001c


	//----- nvinfo : EIATTR_PARAM_CBANK
	.align		4
        /*0068*/ 	.byte	0x04, 0x0a
        /*006a*/ 	.short	(.L_19 - .L_18)
	.align		4
.L_18:
        /*006c*/ 	.word	index@(.nv.constant0._Z12matrixMulGPUPfS_S_i)
        /*0070*/ 	.short	0x0380
        /*0072*/ 	.short	0x001c


	//----- nvinfo : EIATTR_SW_WAR
	.align		4
.L_19:
        /*0074*/ 	.byte	0x04, 0x36
        /*0076*/ 	.short	(.L_21 - .L_20)
.L_20:
        /*0078*/ 	.word	0x00000008
.L_21:


//--------------------- .nv.callgraph             --------------------------
	.section	.nv.callgraph,"",@"SHT_CUDA_CALLGRAPH"
	.align	4
	.sectionentsize	8
	.align		4
        /*0000*/ 	.word	0x00000000
	.align		4
        /*0004*/ 	.word	0xffffffff
	.align		4
        /*0008*/ 	.word	0x00000000
	.align		4
        /*000c*/ 	.word	0xfffffffe
	.align		4
        /*0010*/ 	.word	0x00000000
	.align		4
        /*0014*/ 	.word	0xfffffffd
	.align		4
        /*0018*/ 	.word	0x00000000
	.align		4
        /*001c*/ 	.word	0xfffffffc


//--------------------- .text._Z12matrixMulGPUPfS_S_i --------------------------
	.section	.text._Z12matrixMulGPUPfS_S_i,"ax",@progbits
	.align	128
        .global         _Z12matrixMulGPUPfS_S_i
        .type           _Z12matrixMulGPUPfS_S_i,@function
        .size           _Z12matrixMulGPUPfS_S_i,(.L_x_5 - _Z12matrixMulGPUPfS_S_i)
        .other          _Z12matrixMulGPUPfS_S_i,@"STO_CUDA_ENTRY STV_DEFAULT"
_Z12matrixMulGPUPfS_S_i:
.text._Z12matrixMulGPUPfS_S_i:
[----:B------:R-:W-:Y:S01]  /*0000*/  LDC R1, c[0x0][0x37c] ;  /* 0x0000df00ff017b82 */ /* 0x000fe20000000800 */
[----:B------:R-:W0:Y:S07]  /*0010*/  S2R R0, SR_TID.X ;  /* 0x0000000000007919 */ /* 0x000e2e0000002100 */
[----:B------:R-:W0:Y:S01]  /*0020*/  LDC R3, c[0x0][0x360] ;  /* 0x0000d800ff037b82 */ /* 0x000e220000000800 */
[----:B------:R-:W1:Y:S01]  /*0030*/  LDCU UR20, c[0x0][0x398] ;  /* 0x00007300ff1477ac */ /* 0x000e620008000800 */
[----:B------:R-:W2:Y:S06]  /*0040*/  S2R R13, SR_TID.Y ;  /* 0x00000000000d7919 */ /* 0x000eac0000002200 */
[----:B------:R-:W0:Y:S08]  /*0050*/  S2UR UR4, SR_CTAID.X ;  /* 0x00000000000479c3 */ /* 0x000e300000002500 */
[----:B------:R-:W2:Y:S08]  /*0060*/  S2UR UR5, SR_CTAID.Y ;  /* 0x00000000000579c3 */ /* 0x000eb00000002600 */
[----:B------:R-:W2:Y:S01]  /*0070*/  LDC R2, c[0x0][0x364] ;  /* 0x0000d900ff027b82 */ /* 0x000ea20000000800 */
[----:B0-----:R-:W-:-:S02]  /*0080*/  IMAD R0, R3, UR4, R0 ;  /* 0x0000000403007c24 */ /* 0x001fc4000f8e0200 */
[----:B--2---:R-:W-:-:S05]  /*0090*/  IMAD R13, R2, UR5, R13 ;  /* 0x00000005020d7c24 */ /* 0x004fca000f8e020d */
[----:B------:R-:W-:-:S04]  /*00a0*/  VIMNMX R2, PT, PT, R0, R13, !PT ;  /* 0x0000000d00027248 */ /* 0x000fc80007fe0100 */
[----:B-1----:R-:W-:-:S13]  /*00b0*/  ISETP.GE.AND P0, PT, R2, UR20, PT ;  /* 0x0000001402007c0c */ /* 0x002fda000bf06270 */
[----:B------:R-:W-:Y:S05]  /*00c0*/  @P0 EXIT ;  /* 0x000000000000094d */ /* 0x000fea0003800000 */
[----:B------:R-:W-:Y:S01]  /*00d0*/  UISETP.GE.U32.AND UP0, UPT, UR20, 0x8, UPT ;  /* 0x000000081400788c */ /* 0x000fe2000bf06070 */
[----:B------:R-:W-:Y:S02]  /*00e0*/  HFMA2 R12, -RZ, RZ, 0, 0 ;  /* 0x00000000ff0c7431 */ /* 0x000fe400000001ff */
[----:B------:R-:W-:Y:S01]  /*00f0*/  IMAD R13, R13, UR20, RZ ;  /* 0x000000140d0d7c24 */ /* 0x000fe2000f8e02ff */
[----:B------:R-:W-:Y:S01]  /*0100*/  UMOV UR4, URZ ;  /* 0x000000ff00047c82 */ /* 0x000fe20008000000 */
[----:B------:R-:W0:Y:S04]  /*0110*/  LDCU.64 UR18, c[0x0][0x358] ;  /* 0x00006b00ff1277ac */ /* 0x000e280008000a00 */
[----:B------:R-:W-:Y:S05]  /*0120*/  BRA.U !UP0, `(.L_x_0) ;  /* 0x0000000508007547 */ /* 0x000fea000b800000 */
[----:B------:R-:W1:Y:S01]  /*0130*/  LDC.64 R2, c[0x0][0x388] ;  /* 0x0000e200ff027b82 */ /* 0x000e620000000a00 */
[----:B------:R-:W2:Y:S01]  /*0140*/  LDCU.64 UR22, c[0x0][0x390] ;  /* 0x00007200ff1677ac */ /* 0x000ea20008000a00 */
[----:B------:R-:W-:Y:S02]  /*0150*/  MOV R12, RZ ;  /* 0x000000ff000c7202 */ /* 0x000fe40000000f00 */
[----:B------:R-:W-:Y:S01]  /*0160*/  MOV R14, R0 ;  /* 0x00000000000e7202 */ /* 0x000fe20000000f00 */
[----:B------:R-:W-:-:S04]  /*0170*/  ULOP3.LUT UR4, UR20, 0x7ffffff8, URZ, 0xc0, !UPT ;  /* 0x7ffffff814047892 */ /* 0x000fc8000f8ec0ff */
[----:B------:R-:W-:Y:S02]  /*0180*/  UIADD3 UR5, UPT, UPT, -UR4, URZ, URZ ;  /* 0x000000ff04057290 */ /* 0x000fe4000fffe1ff */
[----:B--2---:R-:W-:Y:S02]  /*0190*/  UIMAD.WIDE UR6, UR20, 0x8, UR22 ;  /* 0x00000008140678a5 */ /* 0x004fe4000f8e0216 */
[----:B------:R-:W-:Y:S02]  /*01a0*/  UIMAD.WIDE UR8, UR20, 0xc, UR22 ;  /* 0x0000000c140878a5 */ /* 0x000fe4000f8e0216 */
[----:B------:R-:W-:Y:S01]  /*01b0*/  UIMAD.WIDE UR10, UR20, 0x10, UR22 ;  /* 0x00000010140a78a5 */ /* 0x000fe2000f8e0216 */
[----:B-1----:R-:W-:Y:S01]  /*01c0*/  IMAD.WIDE.U32 R2, R13, 0x4, R2 ;  /* 0x000000040d027825 */ /* 0x002fe200078e0002 */
[----:B------:R-:W-:Y:S02]  /*01d0*/  UIMAD.WIDE UR12, UR20, 0x14, UR22 ;  /* 0x00000014140c78a5 */ /* 0x000fe4000f8e0216 */
[----:B------:R-:W-:Y:S01]  /*01e0*/  UIMAD.WIDE UR14, UR20, 0x18, UR22 ;  /* 0x00000018140e78a5 */ /* 0x000fe2000f8e0216 */
[----:B------:R-:W-:Y:S01]  /*01f0*/  IADD3 R2, P0, PT, R2, 0x10, RZ ;  /* 0x0000001002027810 */ /* 0x000fe20007f1e0ff */
[----:B------:R-:W-:-:S03]  /*0200*/  UIMAD.WIDE UR16, UR20, 0x1c, UR22 ;  /* 0x0000001c141078a5 */ /* 0x000fc6000f8e0216 */
[----:B------:R-:W-:-:S09]  /*0210*/  IADD3.X R3, PT, PT, RZ, R3, RZ, P0, !PT ;  /* 0x00000003ff037210 */ /* 0x000fd200007fe4ff */
.L_x_1:
[----:B------:R-:W-:Y:S01]  /*0220*/  UIMAD.WIDE UR24, UR20, 0x4, UR22 ;  /* 0x00000004141878a5 */ /* 0x000fe2000f8e0216 */
[----:B------:R-:W-:Y:S01]  /*0230*/  MOV R23, 0x4 ;  /* 0x0000000400177802 */ /* 0x000fe20000000f00 */
[----:B------:R-:W-:Y:S01]  /*0240*/  HFMA2 R25, -RZ, RZ, 0, 2.384185791015625e-07 ;  /* 0x00000004ff197431 */ /* 0x000fe200000001ff */
[----:B0-----:R-:W2:Y:S03]  /*0250*/  LDG.E R21, desc[UR18][R2.64+-0x10] ;  /* 0xfffff01202157981 */ /* 0x001ea6000c1e1900 */
[----:B------:R-:W-:Y:S01]  /*0260*/  IMAD.WIDE R22, R14, R23, UR22 ;  /* 0x000000160e167e25 */ /* 0x000fe2000f8e0217 */
[----:B------:R-:W-:Y:S01]  /*0270*/  MOV R8, UR24 ;  /* 0x0000001800087c02 */ /* 0x000fe20008000f00 */
[----:B------:R-:W3:Y:S01]  /*0280*/  LDG.E R19, desc[UR18][R2.64+-0xc] ;  /* 0xfffff41202137981 */ /* 0x000ee2000c1e1900 */
[----:B------:R-:W-:-:S03]  /*0290*/  MOV R9, UR25 ;  /* 0x0000001900097c02 */ /* 0x000fc60008000f00 */
[----:B------:R-:W2:Y:S01]  /*02a0*/  LDG.E R22, desc[UR18][R22.64] ;  /* 0x0000001216167981 */ /* 0x000ea2000c1e1900 */
[----:B------:R-:W-:Y:S02]  /*02b0*/  IMAD.MOV.U32 R11, RZ, RZ, 0x4 ;  /* 0x00000004ff0b7424 */ /* 0x000fe400078e00ff */
[----:B------:R-:W-:-:S04]  /*02c0*/  IMAD.WIDE R8, R14, 0x4, R8 ;  /* 0x000000040e087825 */ /* 0x000fc800078e0208 */
[----:B------:R-:W-:Y:S01]  /*02d0*/  HFMA2 R7, -RZ, RZ, 0, 2.384185791015625e-07 ;  /* 0x00000004ff077431 */ /* 0x000fe200000001ff */
[----:B------:R-:W-:Y:S01]  /*02e0*/  MOV R5, 0x4 ;  /* 0x0000000400057802 */ /* 0x000fe20000000f00 */
[----:B------:R-:W4:Y:S01]  /*02f0*/  LDG.E R17, desc[UR18][R2.64+-0x8] ;  /* 0xfffff81202117981 */ /* 0x000f22000c1e1900 */
[----:B------:R-:W-:-:S03]  /*0300*/  IMAD.WIDE R24, R14, R25, UR6 ;  /* 0x000000060e187e25 */ /* 0x000fc6000f8e0219 */
[----:B------:R0:W3:Y:S01]  /*0310*/  LDG.E R20, desc[UR18][R8.64] ;  /* 0x0000001208147981 */ /* 0x0000e2000c1e1900 */
[----:B------:R-:W-:-:S03]  /*0320*/  IMAD.WIDE R10, R14, R11, UR8 ;  /* 0x000000080e0a7e25 */ /* 0x000fc6000f8e020b */
[----:B------:R-:W4:Y:S01]  /*0330*/  LDG.E R18, desc[UR18][R24.64] ;  /* 0x0000001218127981 */ /* 0x000f22000c1e1900 */
[----:B------:R-:W-:-:S04]  /*0340*/  IMAD.WIDE R4, R14, R5, UR10 ;  /* 0x0000000a0e047e25 */ /* 0x000fc8000f8e0205 */
[----:B------:R-:W-:Y:S01]  /*0350*/  HFMA2 R27, -RZ, RZ, 0, 2.384185791015625e-07 ;  /* 0x00000004ff1b7431 */ /* 0x000fe200000001ff */
[----:B------:R1:W5:Y:S01]  /*0360*/  LDG.E R16, desc[UR18][R10.64] ;  /* 0x000000120a107981 */ /* 0x000362000c1e1900 */
[C---:B------:R-:W-:Y:S01]  /*0370*/  IMAD.WIDE R6, R14.reuse, R7, UR12 ;  /* 0x0000000c0e067e25 */ /* 0x040fe2000f8e0207 */
[----:B0-----:R-:W-:Y:S02]  /*0380*/  MOV R9, 0x4 ;  /* 0x0000000400097802 */ /* 0x001fe40000000f00 */
[----:B------:R-:W5:Y:S04]  /*0390*/  LDG.E R15, desc[UR18][R2.64+-0x4] ;  /* 0xfffffc12020f7981 */ /* 0x000f68000c1e1900 */
[----:B------:R0:W5:Y:S01]  /*03a0*/  LDG.E R4, desc[UR18][R4.64] ;  /* 0x0000001204047981 */ /* 0x000162000c1e1900 */
[----:B------:R-:W-:-:S03]  /*03b0*/  IMAD.WIDE R8, R14, R9, UR14 ;  /* 0x0000000e0e087e25 */ /* 0x000fc6000f8e0209 */
[----:B------:R-:W5:Y:S01]  /*03c0*/  LDG.E R23, desc[UR18][R2.64] ;  /* 0x0000001202177981 */ /* 0x000f62000c1e1900 */
[----:B-1----:R-:W-:-:S03]  /*03d0*/  IMAD.WIDE R10, R14, R27, UR16 ;  /* 0x000000100e0a7e25 */ /* 0x002fc6000f8e021b */
[----:B------:R-:W5:Y:S04]  /*03e0*/  LDG.E R7, desc[UR18][R6.64] ;  /* 0x0000001206077981 */ /* 0x000f68000c1e1900 */
[----:B------:R-:W5:Y:S04]  /*03f0*/  LDG.E R24, desc[UR18][R2.64+0x4] ;  /* 0x0000041202187981 */ /* 0x000f68000c1e1900 */
[----:B------:R-:W5:Y:S04]  /*0400*/  LDG.E R8, desc[UR18][R8.64] ;  /* 0x0000001208087981 */ /* 0x000f68000c1e1900 */
[----:B------:R-:W5:Y:S04]  /*0410*/  LDG.E R25, desc[UR18][R2.64+0x8] ;  /* 0x0000081202197981 */ /* 0x000f68000c1e1900 */
[----:B------:R-:W5:Y:S04]  /*0420*/  LDG.E R10, desc[UR18][R10.64] ;  /* 0x000000120a0a7981 */ /* 0x000f68000c1e1900 */
[----:B------:R1:W5:Y:S01]  /*0430*/  LDG.E R27, desc[UR18][R2.64+0xc] ;  /* 0x00000c12021b7981 */ /* 0x000362000c1e1900 */
[----:B------:R-:W-:-:S04]  /*0440*/  UIADD3 UR5, UPT, UPT, UR5, 0x8, URZ ;  /* 0x0000000805057890 */ /* 0x000fc8000fffe0ff */
[----:B------:R-:W-:Y:S01]  /*0450*/  UISETP.NE.AND UP0, UPT, UR5, URZ, UPT ;  /* 0x000000ff0500728c */ /* 0x000fe2000bf05270 */
[----:B0-----:R-:W-:Y:S02]  /*0460*/  MOV R5, UR20 ;  /* 0x0000001400057c02 */ /* 0x001fe40008000f00 */
[----:B-1----:R-:W-:-:S03]  /*0470*/  IADD3 R2, P0, PT, R2, 0x20, RZ ;  /* 0x0000002002027810 */ /* 0x002fc60007f1e0ff */
[----:B------:R-:W-:Y:S01]  /*0480*/  IMAD R14, R5, 0x8, R14 ;  /* 0x00000008050e7824 */ /* 0x000fe200078e020e */
[----:B------:R-:W-:Y:S01]  /*0490*/  IADD3.X R3, PT, PT, RZ, R3, RZ, P0, !PT ;  /* 0x00000003ff037210 */ /* 0x000fe200007fe4ff */
[----:B--2---:R-:W-:-:S04]  /*04a0*/  FFMA R22, R21, R22, R12 ;  /* 0x0000001615167223 */ /* 0x004fc8000000000c */
[----:B---3--:R-:W-:-:S04]  /*04b0*/  FFMA R20, R19, R20, R22 ;  /* 0x0000001413147223 */ /* 0x008fc80000000016 */
[----:B----4-:R-:W-:-:S04]  /*04c0*/  FFMA R18, R17, R18, R20 ;  /* 0x0000001211127223 */ /* 0x010fc80000000014 */
[----:B-----5:R-:W-:-:S04]  /*04d0*/  FFMA R16, R15, R16, R18 ;  /* 0x000000100f107223 */ /* 0x020fc80000000012 */
[----:B------:R-:W-:-:S04]  /*04e0*/  FFMA R23, R23, R4, R16 ;  /* 0x0000000417177223 */ /* 0x000fc80000000010 */
[----:B------:R-:W-:-:S04]  /*04f0*/  FFMA R24, R24, R7, R23 ;  /* 0x0000000718187223 */ /* 0x000fc80000000017 */
[----:B------:R-:W-:-:S04]  /*0500*/  FFMA R8, R25, R8, R24 ;  /* 0x0000000819087223 */ /* 0x000fc80000000018 */
[----:B------:R-:W-:Y:S01]  /*0510*/  FFMA R12, R27, R10, R8 ;  /* 0x0000000a1b0c7223 */ /* 0x000fe20000000008 */
[----:B------:R-:W-:Y:S06]  /*0520*/  BRA.U UP0, `(.L_x_1) ;  /* 0xfffffffd003c7547 */ /* 0x000fec000b83ffff */
.L_x_0:
[----:B------:R-:W-:-:S04]  /*0530*/  ULOP3.LUT UR6, UR20, 0x7, URZ, 0xc0, !UPT ;  /* 0x0000000714067892 */ /* 0x000fc8000f8ec0ff */
[----:B------:R-:W-:-:S09]  /*0540*/  UISETP.NE.AND UP0, UPT, UR6, URZ, UPT ;  /* 0x000000ff0600728c */ /* 0x000fd2000bf05270 */
[----:B------:R-:W-:Y:S05]  /*0550*/  BRA.U !UP0, `(.L_x_2) ;  /* 0x0000000508407547 */ /* 0x000fea000b800000 */
[----:B------:R-:W-:Y:S02]  /*0560*/  UISETP.GE.U32.AND UP0, UPT, UR6, 0x4, UPT ;  /* 0x000000040600788c */ /* 0x000fe4000bf06070 */
[----:B------:R-:W-:-:S04]  /*0570*/  ULOP3.LUT UR5, UR20, 0x3, URZ, 0xc0, !UPT ;  /* 0x0000000314057892 */ /* 0x000fc8000f8ec0ff */
[----:B------:R-:W-:-:S03]  /*0580*/  UISETP.NE.AND UP1, UPT, UR5, URZ, UPT ;  /* 0x000000ff0500728c */ /* 0x000fc6000bf25270 */
[----:B------:R-:W-:Y:S08]  /*0590*/  BRA.U !UP0, `(.L_x_3) ;  /* 0x00000001087c7547 */ /* 0x000ff0000b800000 */
[----:B------:R-:W1:Y:S01]  /*05a0*/  LDC.64 R6, c[0x0][0x390] ;  /* 0x0000e400ff067b82 */ /* 0x000e620000000a00 */
[----:B------:R-:W2:Y:S01]  /*05b0*/  LDCU.64 UR6, c[0x0][0x388] ;  /* 0x00007100ff0677ac */ /* 0x000ea20008000a00 */
[----:B------:R-:W-:Y:S02]  /*05c0*/  MOV R9, UR4 ;  /* 0x0000000400097c02 */ /* 0x000fe40008000f00 */
[C---:B------:R-:W-:Y:S02]  /*05d0*/  IADD3 R3, PT, PT, R13.reuse, UR4, RZ ;  /* 0x000000040d037c10 */ /* 0x040fe4000fffe0ff */
[----:B------:R-:W-:Y:S01]  /*05e0*/  IADD3 R10, P0, PT, R13, UR4, RZ ;  /* 0x000000040d0a7c10 */ /* 0x000fe2000ff1e0ff */
[----:B------:R-:W-:Y:S01]  /*05f0*/  IMAD R9, R9, UR20, R0 ;  /* 0x0000001409097c24 */ /* 0x000fe2000f8e0200 */
[----:B------:R-:W3:Y:S01]  /*0600*/  LDC.64 R4, c[0x0][0x388] ;  /* 0x0000e200ff047b82 */ /* 0x000ee20000000a00 */
[----:B------:R-:W-:Y:S02]  /*0610*/  MOV R11, UR20 ;  /* 0x00000014000b7c02 */ /* 0x000fe40008000f00 */
[----:B------:R-:W-:Y:S01]  /*0620*/  MOV R15, UR20 ;  /* 0x00000014000f7c02 */ /* 0x000fe20008000f00 */
[----:B-1----:R-:W-:Y:S01]  /*0630*/  IMAD.WIDE R6, R9, 0x4, R6 ;  /* 0x0000000409067825 */ /* 0x002fe200078e0206 */
[----:B------:R-:W-:-:S05]  /*0640*/  MOV R9, UR20 ;  /* 0x0000001400097c02 */ /* 0x000fca0008000f00 */
[----:B------:R-:W-:Y:S02]  /*0650*/  IMAD.WIDE R8, R9, 0x4, R6 ;  /* 0x0000000409087825 */ /* 0x000fe400078e0206 */
[----:B0-----:R-:W4:Y:S02]  /*0660*/  LDG.E R6, desc[UR18][R6.64] ;  /* 0x0000001206067981 */ /* 0x001f24000c1e1900 */
[----:B---3--:R-:W-:Y:S01]  /*0670*/  IMAD.WIDE.U32 R4, R3, 0x4, R4 ;  /* 0x0000000403047825 */ /* 0x008fe200078e0004 */
[----:B------:R-:W-:Y:S01]  /*0680*/  IADD3.X R3, PT, PT, RZ, RZ, RZ, P0, !PT ;  /* 0x000000ffff037210 */ /* 0x000fe200007fe4ff */
[----:B------:R-:W3:Y:S01]  /*0690*/  LDG.E R17, desc[UR18][R8.64] ;  /* 0x0000001208117981 */ /* 0x000ee2000c1e1900 */
[----:B--2---:R-:W-:-:S03]  /*06a0*/  LEA R2, P0, R10, UR6, 0x2 ;  /* 0x000000060a027c11 */ /* 0x004fc6000f8010ff */
[----:B------:R-:W4:Y:S01]  /*06b0*/  LDG.E R5, desc[UR18][R4.64] ;  /* 0x0000001204057981 */ /* 0x000f22000c1e1900 */
[----:B------:R-:W-:Y:S01]  /*06c0*/  LEA.HI.X R3, R10, UR7, R3, 0x2, P0 ;  /* 0x000000070a037c11 */ /* 0x000fe200080f1403 */
[----:B------:R-:W-:-:S04]  /*06d0*/  IMAD.WIDE R10, R11, 0x4, R8 ;  /* 0x000000040b0a7825 */ /* 0x000fc800078e0208 */
[----:B------:R-:W3:Y:S01]  /*06e0*/  LDG.E R16, desc[UR18][R2.64+0x4] ;  /* 0x0000041202107981 */ /* 0x000ee2000c1e1900 */
[----:B------:R-:W-:-:S03]  /*06f0*/  IMAD.WIDE R14, R15, 0x4, R10 ;  /* 0x000000040f0e7825 */ /* 0x000fc600078e020a */
[----:B------:R-:W2:Y:S04]  /*0700*/  LDG.E R19, desc[UR18][R10.64] ;  /* 0x000000120a137981 */ /* 0x000ea8000c1e1900 */
[----:B------:R-:W2:Y:S04]  /*0710*/  LDG.E R18, desc[UR18][R2.64+0x8] ;  /* 0x0000081202127981 */ /* 0x000ea8000c1e1900 */
[----:B------:R-:W5:Y:S04]  /*0720*/  LDG.E R20, desc[UR18][R2.64+0xc] ;  /* 0x00000c1202147981 */ /* 0x000f68000c1e1900 */
[----:B------:R-:W5:Y:S01]  /*0730*/  LDG.E R14, desc[UR18][R14.64] ;  /* 0x000000120e0e7981 */ /* 0x000f62000c1e1900 */
[----:B------:R-:W-:Y:S01]  /*0740*/  UIADD3 UR4, UPT, UPT, UR4, 0x4, URZ ;  /* 0x0000000404047890 */ /* 0x000fe2000fffe0ff */
[----:B----4-:R-:W-:-:S04]  /*0750*/  FFMA R5, R5, R6, R12 ;  /* 0x0000000605057223 */ /* 0x010fc8000000000c */
[----:B---3--:R-:W-:-:S04]  /*0760*/  FFMA R5, R16, R17, R5 ;  /* 0x0000001110057223 */ /* 0x008fc80000000005 */
[----:B--2---:R-:W-:-:S04]  /*0770*/  FFMA R5, R18, R19, R5 ;  /* 0x0000001312057223 */ /* 0x004fc80000000005 */
[----:B-----5:R-:W-:-:S07]  /*0780*/  FFMA R12, R20, R14, R5 ;  /* 0x0000000e140c7223 */ /* 0x020fce0000000005 */
.L_x_3:
[----:B------:R-:W-:Y:S05]  /*0790*/  BRA.U !UP1, `(.L_x_2) ;  /* 0x0000000109b07547 */ /* 0x000fea000b800000 */
[----:B------:R-:W-:Y:S01]  /*07a0*/  UISETP.NE.AND UP0, UPT, UR5, 0x1, UPT ;  /* 0x000000010500788c */ /* 0x000fe2000bf05270 */
[----:B------:R-:W-:Y:S01]  /*07b0*/  MOV R7, UR4 ;  /* 0x0000000400077c02 */ /* 0x000fe20008000f00 */
[----:B------:R-:W-:Y:S02]  /*07c0*/  ULOP3.LUT UR5, UR20, 0x1, URZ, 0xc0, !UPT ;  /* 0x0000000114057892 */ /* 0x000fe4000f8ec0ff */
[----:B------:R-:W-:Y:S02]  /*07d0*/  IMAD.U32 R15, RZ, RZ, UR20 ;  /* 0x00000014ff0f7e24 */ /* 0x000fe4000f8e00ff */
[----:B------:R-:W-:Y:S01]  /*07e0*/  UISETP.NE.U32.AND UP1, UPT, UR5, 0x1, UPT ;  /* 0x000000010500788c */ /* 0x000fe2000bf25070 */
[----:B------:R-:W-:-:S04]  /*07f0*/  PLOP3.LUT P1, PT, PT, PT, UP0, 0x80, 0x8 ;  /* 0x000000000008781c */ /* 0x000fc80003f2f008 */
[----:B------:R-:W1:Y:S01]  /*0800*/  @UP0 LDCU.64 UR6, c[0x0][0x388] ;  /* 0x00007100ff0607ac */ /* 0x000e620008000a00 */
[----:B------:R-:W-:Y:S01]  /*0810*/  PLOP3.LUT P0, PT, PT, PT, UP1, 0x80, 0x8 ;  /* 0x000000000008781c */ /* 0x000fe20003f0f018 */
[----:B------:R-:W2:Y:S01]  /*0820*/  @UP0 LDCU.64 UR8, c[0x0][0x390] ;  /* 0x00007200ff0807ac */ /* 0x000ea20008000a00 */
[----:B------:R-:W3:Y:S06]  /*0830*/  @UP0 LDCU.64 UR10, c[0x0][0x388] ;  /* 0x00007100ff0a07ac */ /* 0x000eec0008000a00 */
[C---:B------:R-:W-:Y:S01]  /*0840*/  @P1 VIADD R3, R13.reuse, UR4 ;  /* 0x000000040d031c36 */ /* 0x040fe20008000000 */
[----:B------:R-:W-:Y:S01]  /*0850*/  @P1 IADD3 R6, P2, PT, R13, UR4, RZ ;  /* 0x000000040d061c10 */ /* 0x000fe2000ff5e0ff */
[----:B------:R-:W4:Y:S01]  /*0860*/  @!UP1 LDCU.64 UR12, c[0x0][0x388] ;  /* 0x00007100ff0c97ac */ /* 0x000f220008000a00 */
[----:B------:R-:W-:Y:S01]  /*0870*/  @UP0 UIADD3 UR4, UPT, UPT, UR4, 0x2, URZ ;  /* 0x0000000204040890 */ /* 0x000fe2000fffe0ff */
[----:B-1----:R-:W-:-:S02]  /*0880*/  MOV R10, UR6 ;  /* 0x00000006000a7c02 */ /* 0x002fc40008000f00 */
[----:B------:R-:W-:Y:S01]  /*0890*/  MOV R11, UR7 ;  /* 0x00000007000b7c02 */ /* 0x000fe20008000f00 */
[----:B------:R-:W1:Y:S01]  /*08a0*/  @!UP1 LDCU.64 UR6, c[0x0][0x390] ;  /* 0x00007200ff0697ac */ /* 0x000e620008000a00 */
[----:B--2---:R-:W-:Y:S02]  /*08b0*/  MOV R4, UR8 ;  /* 0x0000000800047c02 */ /* 0x004fe40008000f00 */
[----:B------:R-:W-:Y:S01]  /*08c0*/  MOV R5, UR9 ;  /* 0x0000000900057c02 */ /* 0x000fe20008000f00 */
[----:B------:R-:W-:-:S04]  /*08d0*/  @P1 IMAD.WIDE.U32 R10, R3, 0x4, R10 ;  /* 0x00000004030a1825 */ /* 0x000fc800078e000a */
[----:B------:R-:W-:Y:S01]  /*08e0*/  @P1 IMAD R3, R7, UR20, R0 ;  /* 0x0000001407031c24 */ /* 0x000fe2000f8e0200 */
[----:B------:R-:W-:Y:S01]  /*08f0*/  @P1 IADD3.X R7, PT, PT, RZ, RZ, RZ, P2, !PT ;  /* 0x000000ffff071210 */ /* 0x000fe200017fe4ff */
[----:B0-----:R-:W2:Y:S01]  /*0900*/  @P1 LDG.E R11, desc[UR18][R10.64] ;  /* 0x000000120a0b1981 */ /* 0x001ea2000c1e1900 */
[C---:B---3--:R-:W-:Y:S01]  /*0910*/  @P1 LEA R2, P2, R6.reuse, UR10, 0x2 ;  /* 0x0000000a06021c11 */ /* 0x048fe2000f8410ff */
[----:B------:R-:W-:Y:S01]  /*0920*/  @P1 IMAD.WIDE R4, R3, 0x4, R4 ;  /* 0x0000000403041825 */ /* 0x000fe200078e0204 */
[----:B------:R-:W-:Y:S02]  /*0930*/  MOV R19, UR4 ;  /* 0x0000000400137c02 */ /* 0x000fe40008000f00 */
[----:B------:R-:W-:Y:S02]  /*0940*/  @P1 LEA.HI.X R3, R6, UR11, R7, 0x2, P2 ;  /* 0x0000000b06031c11 */ /* 0x000fe400090f1407 */
[----:B----4-:R-:W-:Y:S01]  /*0950*/  MOV R6, UR12 ;  /* 0x0000000c00067c02 */ /* 0x010fe20008000f00 */
[----:B------:R-:W-:Y:S01]  /*0960*/  @P1 IMAD.WIDE R14, R15, 0x4, R4 ;  /* 0x000000040f0e1825 */ /* 0x000fe200078e0204 */
[----:B------:R-:W-:Y:S01]  /*0970*/  MOV R7, UR13 ;  /* 0x0000000d00077c02 */ /* 0x000fe20008000f00 */
[----:B------:R-:W2:Y:S01]  /*0980*/  @P1 LDG.E R4, desc[UR18][R4.64] ;  /* 0x0000001204041981 */ /* 0x000ea2000c1e1900 */
[----:B------:R-:W-:Y:S01]  /*0990*/  @!P0 IADD3 R17, PT, PT, R13, UR4, RZ ;  /* 0x000000040d118c10 */ /* 0x000fe2000fffe0ff */
[----:B------:R-:W-:Y:S01]  /*09a0*/  @!P0 IMAD R19, R19, UR20, R0 ;  /* 0x0000001413138c24 */ /* 0x000fe2000f8e0200 */
[----:B-1----:R-:W-:Y:S01]  /*09b0*/  MOV R8, UR6 ;  /* 0x0000000600087c02 */ /* 0x002fe20008000f00 */
[----:B------:R-:W3:Y:S01]  /*09c0*/  @P1 LDG.E R14, desc[UR18][R14.64] ;  /* 0x000000120e0e1981 */ /* 0x000ee2000c1e1900 */
[----:B------:R-:W-:Y:S01]  /*09d0*/  MOV R9, UR7 ;  /* 0x0000000700097c02 */ /* 0x000fe20008000f00 */
[----:B------:R-:W-:-:S02]  /*09e0*/  @!P0 IMAD.WIDE.U32 R6, R17, 0x4, R6 ;  /* 0x0000000411068825 */ /* 0x000fc400078e0006 */
[----:B------:R-:W3:Y:S02]  /*09f0*/  @P1 LDG.E R2, desc[UR18][R2.64+0x4] ;  /* 0x0000041202021981 */ /* 0x000ee4000c1e1900 */
[----:B------:R-:W-:Y:S02]  /*0a00*/  @!P0 IMAD.WIDE R8, R19, 0x4, R8 ;  /* 0x0000000413088825 */ /* 0x000fe400078e0208 */
[----:B------:R-:W4:Y:S04]  /*0a10*/  @!P0 LDG.E R7, desc[UR18][R6.64] ;  /* 0x0000001206078981 */ /* 0x000f28000c1e1900 */
[----:B------:R-:W4:Y:S01]  /*0a20*/  @!P0 LDG.E R8, desc[UR18][R8.64] ;  /* 0x0000001208088981 */ /* 0x000f22000c1e1900 */
[----:B--2---:R-:W-:-:S04]  /*0a30*/  @P1 FFMA R11, R11, R4, R12 ;  /* 0x000000040b0b1223 */ /* 0x004fc8000000000c */
[----:B---3--:R-:W-:-:S04]  /*0a40*/  @P1 FFMA R12, R2, R14, R11 ;  /* 0x0000000e020c1223 */ /* 0x008fc8000000000b */
[----:B----4-:R-:W-:-:S07]  /*0a50*/  @!P0 FFMA R12, R7, R8, R12 ;  /* 0x00000008070c8223 */ /* 0x010fce000000000c */
.L_x_2:
[----:B------:R-:W1:Y:S01]  /*0a60*/  LDC.64 R2, c[0x0][0x380] ;  /* 0x0000e000ff027b82 */ /* 0x000e620000000a00 */
[----:B------:R-:W-:-:S05]  /*0a70*/  IADD3 R13, PT, PT, R0, R13, RZ ;  /* 0x0000000d000d7210 */ /* 0x000fca0007ffe0ff */
[----:B-1----:R-:W-:-:S05]  /*0a80*/  IMAD.WIDE R2, R13, 0x4, R2 ;  /* 0x000000040d027825 */ /* 0x002fca00078e0202 */
[----:B0-----:R-:W-:Y:S01]  /*0a90*/  STG.E desc[UR18][R2.64], R12 ;  /* 0x0000000c02007986 */ /* 0x001fe2000c101912 */
[----:B------:R-:W-:Y:S05]  /*0aa0*/  EXIT ;  /* 0x000000000000794d */ /* 0x000fea0003800000 */
.L_x_4:
[----:B------:R-:W-:-:S00]  /*0ab0*/  BRA `(.L_x_4) ;  /* 0xfffffffc00fc7947 */ /* 0x000fc0000383ffff */
[----:B------:R-:W-:-:S00]  /*0ac0*/  NOP ;  /* 0x0000000000007918 */ /* 0x000fc00000000000 */
        /* <DEDUP_REMOVED lines=11> */
.L_x_5:


//--------------------- .nv.shared.reserved.0     --------------------------
	.section	.nv.shared.reserved.0,"aw",@nobits
	.weak		__nv_reservedSMEM_offset_0_alias
	.size		__nv_reservedSMEM_offset_0_alias, 0, 64
	.other		__nv_reservedSMEM_offset_0_alias,@"STO_CUDA_RESERVED_SHARED STV_DEFAULT"
__nv_reservedSMEM_offset_0_alias:
	.zero		0
	.zero		64


//--------------------- .nv.constant0._Z12matrixMulGPUPfS_S_i --------------------------
	.section	.nv.constant0._Z12matrixMulGPUPfS_S_i,"a",@progbits
	.sectionflags	@""
	.align	4
.nv.constant0._Z12matrixMulGPUPfS_S_i:
	.zero		924


//--------------------- SYMBOLS --------------------------

	.type		.nv.reservedSmem.offset0,@object
	.size		.nv.reservedSmem.offset0,0x4
